//
// Generated by NVIDIA NVVM Compiler
//
// Compiler Build ID: CL-36424714
// Cuda compilation tools, release 13.0, V13.0.88
// Based on NVVM 20.0.0
//

.version 9.0
.target sm_100
.address_size 64

	// .globl	default_function_kernel

.visible .entry default_function_kernel(
	.param .u64 .ptr .align 1 default_function_kernel_param_0,
	.param .u64 .ptr .align 1 default_function_kernel_param_1,
	.param .u64 .ptr .align 1 default_function_kernel_param_2,
	.param .u64 .ptr .align 1 default_function_kernel_param_3
)
.maxntid 50
{
	.reg .pred 	%p<2>;
	.reg .b16 	%rs<4>;
	.reg .b32 	%r<17>;
	.reg .b32 	%f<5>;
	.reg .b64 	%rd<15>;

	ld.param.u64 	%rd1, [default_function_kernel_param_0];
	ld.param.u64 	%rd2, [default_function_kernel_param_1];
	ld.param.u64 	%rd3, [default_function_kernel_param_2];
	ld.param.u64 	%rd4, [default_function_kernel_param_3];
	cvta.to.global.u64 	%rd5, %rd2;
	cvta.to.global.u64 	%rd6, %rd3;
	cvta.to.global.u64 	%rd7, %rd1;
	cvta.to.global.u64 	%rd8, %rd4;
	mov.u32 	%r1, %ctaid.x;
	mov.u32 	%r2, %tid.x;
	mad.lo.s32 	%r3, %r1, 50, %r2;
	mul.wide.u32 	%rd9, %r3, 4;
	add.s64 	%rd10, %rd8, %rd9;
	ld.global.nc.f32 	%f1, [%rd10];
	cvt.u16.u32 	%rs1, %r2;
	mul.lo.s16 	%rs2, %rs1, 26;
	shr.u16 	%rs3, %rs2, 8;
	cvt.u32.u16 	%r4, %rs3;
	mad.lo.s32 	%r5, %r1, 5, %r4;
	mul.hi.u32 	%r6, %r5, 954437177;
	shr.u32 	%r7, %r6, 4;
	mul.lo.s32 	%r8, %r7, 72;
	sub.s32 	%r9, %r5, %r8;
	setp.gt.u32 	%p1, %r9, 35;
	selp.b32 	%r10, 9, 0, %p1;
	mad.lo.s32 	%r11, %r1, -45, %r3;
	mul.hi.u32 	%r12, %r11, 954437177;
	shr.u32 	%r13, %r12, 1;
	mul.lo.s32 	%r14, %r13, 9;
	sub.s32 	%r15, %r11, %r14;
	add.s32 	%r16, %r10, %r15;
	mul.wide.u32 	%rd11, %r16, 4;
	add.s64 	%rd12, %rd7, %rd11;
	ld.global.nc.f32 	%f2, [%rd12];
	add.s64 	%rd13, %rd6, %rd11;
	ld.global.nc.f32 	%f3, [%rd13];
	fma.rn.f32 	%f4, %f1, %f2, %f3;
	add.s64 	%rd14, %rd5, %rd9;
	st.global.f32 	[%rd14], %f4;
	ret;

}


// ===== COMPILED SASS (sm_100) =====

	.target	sm_100

	.elftype	@"ET_EXEC"


//--------------------- .note.nv.tkinfo           --------------------------
	.section	.note.nv.tkinfo,"",@"SHT_NOTE"
	.sectionflags	@"SHF_NOTE_NV_TKINFO"
	.tkinfo
        /*0018*/ 	.word	0x00000002
        /*0030*/ 	.string	""
        /*0030*/ 	.string	"ptxas"
        /*0030*/ 	.string	"Cuda compilation tools, release 13.0, V13.0.88"
        /*0030*/ 	.string	"Build cuda_13.0.r13.0/compiler.36424714_0"
        /*0030*/ 	.string	"-arch sm_100 -m 64 "



//--------------------- .note.nv.cuinfo           --------------------------
	.section	.note.nv.cuinfo,"",@"SHT_NOTE"
	.sectionflags	@"SHF_NOTE_NV_CUINFO"
        /*0018*/ 	.short	0x0002
        /*001a*/ 	.short	0x0064
        /*001c*/ 	.short	0x0082
	.zero		2


//--------------------- .nv.info                  --------------------------
	.section	.nv.info,"",@"SHT_CUDA_INFO"
	.align	4


	//----- nvinfo : EIATTR_REGCOUNT
	.align		4
        /*0000*/ 	.byte	0x04, 0x2f
        /*0002*/ 	.short	(.L_1 - .L_0)
	.align		4
.L_0:
        /*0004*/ 	.word	index@(default_function_kernel)
        /*0008*/ 	.word	0x00000010


	//----- nvinfo : EIATTR_FRAME_SIZE
	.align		4
.L_1:
        /*000c*/ 	.byte	0x04, 0x11
        /*000e*/ 	.short	(.L_3 - .L_2)
	.align		4
.L_2:
        /*0010*/ 	.word	index@(default_function_kernel)
        /*0014*/ 	.word	0x00000000


	//----- nvinfo : EIATTR_MIN_STACK_SIZE
	.align		4
.L_3:
        /*0018*/ 	.byte	0x04, 0x12
        /*001a*/ 	.short	(.L_5 - .L_4)
	.align		4
.L_4:
        /*001c*/ 	.word	index@(default_function_kernel)
        /*0020*/ 	.word	0x00000000
.L_5:


//--------------------- .nv.compat                --------------------------
	.section	.nv.compat,"",@"SHT_CUDA_COMPAT_INFO"
	.align	4
        /*0000*/ 	.byte	0x02, 0x09, 0x00, 0x00, 0x02, 0x02, 0x01, 0x00, 0x02, 0x05, 0x05, 0x00, 0x03, 0x07, 0x01, 0x01
        /*0010*/ 	.byte	0x02, 0x03, 0x00, 0x00, 0x02, 0x06, 0x01, 0x00, 0x04, 0x0b, 0x08, 0x00, 0x09, 0x00, 0x00, 0x00
        /*0020*/ 	.byte	0x00, 0x00, 0x00, 0x00


//--------------------- .nv.info.default_function_kernel --------------------------
	.section	.nv.info.default_function_kernel,"",@"SHT_CUDA_INFO"
	.sectionflags	@""
	.align	4


	//----- nvinfo : EIATTR_CUDA_API_VERSION
	.align		4
        /*0000*/ 	.byte	0x04, 0x37
        /*0002*/ 	.short	(.L_7 - .L_6)
.L_6:
        /*0004*/ 	.word	0x00000082


	//----- nvinfo : EIATTR_KPARAM_INFO
	.align		4
.L_7:
        /*0008*/ 	.byte	0x04, 0x17
        /*000a*/ 	.short	(.L_9 - .L_8)
.L_8:
        /*000c*/ 	.word	0x00000000
        /*0010*/ 	.short	0x0003
        /*0012*/ 	.short	0x0018
        /*0014*/ 	.byte	0x00, 0xf5, 0x21, 0x00


	//----- nvinfo : EIATTR_KPARAM_INFO
	.align		4
.L_9:
        /*0018*/ 	.byte	0x04, 0x17
        /*001a*/ 	.short	(.L_11 - .L_10)
.L_10:
        /*001c*/ 	.word	0x00000000
        /*0020*/ 	.short	0x0002
        /*0022*/ 	.short	0x0010
        /*0024*/ 	.byte	0x00, 0xf5, 0x21, 0x00


	//----- nvinfo : EIATTR_KPARAM_INFO
	.align		4
.L_11:
        /*0028*/ 	.byte	0x04, 0x17
        /*002a*/ 	.short	(.L_13 - .L_12)
.L_12:
        /*002c*/ 	.word	0x00000000
        /*0030*/ 	.short	0x0001
        /*0032*/ 	.short	0x0008
        /*0034*/ 	.byte	0x00, 0xf5, 0x21, 0x00


	//----- nvinfo : EIATTR_KPARAM_INFO
	.align		4
.L_13:
        /*0038*/ 	.byte	0x04, 0x17
        /*003a*/ 	.short	(.L_15 - .L_14)
.L_14:
        /*003c*/ 	.word	0x00000000
        /*0040*/ 	.short	0x0000
        /*0042*/ 	.short	0x0000
        /*0044*/ 	.byte	0x00, 0xf5, 0x21, 0x00


	//----- nvinfo : EIATTR_SPARSE_MMA_MASK
	.align		4
.L_15:
        /*0048*/ 	.byte	0x03, 0x50
        /*004a*/ 	.short	0x0000


	//----- nvinfo : EIATTR_MAXREG_COUNT
	.align		4
        /*004c*/ 	.byte	0x03, 0x1b
        /*004e*/ 	.short	0x00ff


	//----- nvinfo : EIATTR_MERCURY_ISA_VERSION
	.align		4
        /*0050*/ 	.byte	0x03, 0x5f
        /*0052*/ 	.short	0x0101


	//----- nvinfo : EIATTR_VRC_CTA_INIT_COUNT
	.align		4
        /*0054*/ 	.byte	0x02, 0x4a
	.zero		1
	.zero		1


	//----- nvinfo : EIATTR_EXIT_INSTR_OFFSETS
	.align		4
        /*0058*/ 	.byte	0x04, 0x1c
        /*005a*/ 	.short	(.L_17 - .L_16)


	//   ....[0]....
.L_16:
        /*005c*/ 	.word	0x00000220


	//----- nvinfo : EIATTR_MAX_THREADS
	.align		4
.L_17:
        /*0060*/ 	.byte	0x04, 0x05
        /*0062*/ 	.short	(.L_19 - .L_18)
.L_18:
        /*0064*/ 	.word	0x00000032
        /*0068*/ 	.word	0x00000001
        /*006c*/ 	.word	0x00000001


	//----- nvinfo : EIATTR_CBANK_PARAM_SIZE
	.align		4
.L_19:
        /*0070*/ 	.byte	0x03, 0x19
        /*0072*/ 	.short	0x0020


	//----- nvinfo : EIATTR_PARAM_CBANK
	.align		4
        /*0074*/ 	.byte	0x04, 0x0a
        /*0076*/ 	.short	(.L_21 - .L_20)
	.align		4
.L_20:
        /*0078*/ 	.word	index@(.nv.constant0.default_function_kernel)
        /*007c*/ 	.short	0x0380
        /*007e*/ 	.short	0x0020


	//----- nvinfo : EIATTR_SW_WAR
	.align		4
.L_21:
        /*0080*/ 	.byte	0x04, 0x36
        /*0082*/ 	.short	(.L_23 - .L_22)
.L_22:
        /*0084*/ 	.word	0x00000008
.L_23:


//--------------------- .nv.callgraph             --------------------------
	.section	.nv.callgraph,"",@"SHT_CUDA_CALLGRAPH"
	.align	4
	.sectionentsize	8
	.align		4
        /*0000*/ 	.word	0x00000000
	.align		4
        /*0004*/ 	.word	0xffffffff
	.align		4
        /*0008*/ 	.word	0x00000000
	.align		4
        /*000c*/ 	.word	0xfffffffe
	.align		4
        /*0010*/ 	.word	0x00000000
	.align		4
        /*0014*/ 	.word	0xfffffffd
	.align		4
        /*0018*/ 	.word	0x00000000
	.align		4
        /*001c*/ 	.word	0xfffffffc


//--------------------- .text.default_function_kernel --------------------------
	.section	.text.default_function_kernel,"ax",@progbits
	.align	128
        .global         default_function_kernel
        .type           default_function_kernel,@function
        .size           default_function_kernel,(.L_x_1 - default_function_kernel)
        .other          default_function_kernel,@"STO_CUDA_ENTRY STV_DEFAULT"
default_function_kernel:
.text.default_function_kernel:
[----:B------:R-:W-:Y:S01]  /*0000*/  LDC R1, c[0x0][0x37c] ;  /* 0x0000df00ff017b82 */ /* 0x000fe20000000800 */
[----:B------:R-:W0:Y:S07]  /*0010*/  S2R R11, SR_TID.X ;  /* 0x00000000000b7919 */ /* 0x000e2e0000002100 */
[----:B------:R-:W1:Y:S01]  /*0020*/  LDC.64 R6, c[0x0][0x390] ;  /* 0x0000e400ff067b82 */ /* 0x000e620000000a00 */
[----:B------:R-:W2:Y:S01]  /*0030*/  LDCU.64 UR4, c[0x0][0x358] ;  /* 0x00006b00ff0477ac */ /* 0x000ea20008000a00 */
[----:B------:R-:W3:Y:S01]  /*0040*/  S2R R8, SR_CTAID.X ;  /* 0x0000000000087919 */ /* 0x000ee20000002500 */
[----:B0-----:R-:W-:Y:S01]  /*0050*/  PRMT R0, R11, 0x9910, RZ ;  /* 0x000099100b007816 */ /* 0x001fe200000000ff */
[----:B---3--:R-:W-:-:S04]  /*0060*/  IMAD R11, R8, 0x32, R11 ;  /* 0x00000032080b7824 */ /* 0x008fc800078e020b */
[----:B------:R-:W-:-:S05]  /*0070*/  IMAD R0, R0, 0x1a, RZ ;  /* 0x0000001a00007824 */ /* 0x000fca00078e02ff */
[----:B------:R-:W-:-:S04]  /*0080*/  LOP3.LUT R0, R0, 0xffff, RZ, 0xc0, !PT ;  /* 0x0000ffff00007812 */ /* 0x000fc800078ec0ff */
[----:B------:R-:W-:-:S04]  /*0090*/  SHF.R.U32.HI R0, RZ, 0x8, R0 ;  /* 0x00000008ff007819 */ /* 0x000fc80000011600 */
[----:B------:R-:W-:-:S05]  /*00a0*/  LOP3.LUT R0, R0, 0xffff, RZ, 0xc0, !PT ;  /* 0x0000ffff00007812 */ /* 0x000fca00078ec0ff */
[C---:B------:R-:W-:Y:S02]  /*00b0*/  IMAD R0, R8.reuse, 0x5, R0 ;  /* 0x0000000508007824 */ /* 0x040fe400078e0200 */
[----:B------:R-:W-:Y:S02]  /*00c0*/  IMAD R8, R8, -0x2d, R11 ;  /* 0xffffffd308087824 */ /* 0x000fe400078e020b */
[----:B------:R-:W-:-:S04]  /*00d0*/  IMAD.HI.U32 R2, R0, 0x38e38e39, RZ ;  /* 0x38e38e3900027827 */ /* 0x000fc800078e00ff */
[----:B------:R-:W-:Y:S01]  /*00e0*/  IMAD.HI.U32 R9, R8, 0x38e38e39, RZ ;  /* 0x38e38e3908097827 */ /* 0x000fe200078e00ff */
[----:B------:R-:W-:Y:S02]  /*00f0*/  SHF.R.U32.HI R5, RZ, 0x4, R2 ;  /* 0x00000004ff057819 */ /* 0x000fe40000011602 */
[----:B------:R-:W0:Y:S02]  /*0100*/  LDC.64 R2, c[0x0][0x398] ;  /* 0x0000e600ff027b82 */ /* 0x000e240000000a00 */
[----:B------:R-:W-:Y:S01]  /*0110*/  SHF.R.U32.HI R9, RZ, 0x1, R9 ;  /* 0x00000001ff097819 */ /* 0x000fe20000011609 */
[----:B------:R-:W-:-:S04]  /*0120*/  IMAD R0, R5, -0x48, R0 ;  /* 0xffffffb805007824 */ /* 0x000fc800078e0200 */
[----:B------:R-:W-:Y:S01]  /*0130*/  IMAD R9, R9, -0x9, R8 ;  /* 0xfffffff709097824 */ /* 0x000fe200078e0208 */
[----:B------:R-:W3:Y:S01]  /*0140*/  LDC.64 R4, c[0x0][0x380] ;  /* 0x0000e000ff047b82 */ /* 0x000ee20000000a00 */
[----:B------:R-:W-:-:S03]  /*0150*/  ISETP.GT.U32.AND P0, PT, R0, 0x23, PT ;  /* 0x000000230000780c */ /* 0x000fc60003f04070 */
[----:B------:R-:W-:-:S10]  /*0160*/  IADD3 R13, PT, PT, R9, 0x9, RZ ;  /* 0x00000009090d7810 */ /* 0x000fd40007ffe0ff */
[----:B------:R-:W-:Y:S01]  /*0170*/  @!P0 IADD3 R13, PT, PT, R9, RZ, RZ ;  /* 0x000000ff090d8210 */ /* 0x000fe20007ffe0ff */
[----:B0-----:R-:W-:Y:S01]  /*0180*/  IMAD.WIDE.U32 R2, R11, 0x4, R2 ;  /* 0x000000040b027825 */ /* 0x001fe200078e0002 */
[----:B------:R-:W0:Y:S03]  /*0190*/  LDC.64 R8, c[0x0][0x388] ;  /* 0x0000e200ff087b82 */ /* 0x000e260000000a00 */
[C---:B-1----:R-:W-:Y:S02]  /*01a0*/  IMAD.WIDE.U32 R6, R13.reuse, 0x4, R6 ;  /* 0x000000040d067825 */ /* 0x042fe400078e0006 */
[----:B--2---:R-:W2:Y:S02]  /*01b0*/  LDG.E.CONSTANT R2, desc[UR4][R2.64] ;  /* 0x0000000402027981 */ /* 0x004ea4000c1e9900 */
[----:B---3--:R-:W-:Y:S02]  /*01c0*/  IMAD.WIDE.U32 R4, R13, 0x4, R4 ;  /* 0x000000040d047825 */ /* 0x008fe400078e0004 */
[----:B------:R-:W2:Y:S04]  /*01d0*/  LDG.E.CONSTANT R7, desc[UR4][R6.64] ;  /* 0x0000000406077981 */ /* 0x000ea8000c1e9900 */
[----:B------:R-:W2:Y:S01]  /*01e0*/  LDG.E.CONSTANT R5, desc[UR4][R4.64] ;  /* 0x0000000404057981 */ /* 0x000ea2000c1e9900 */
[----:B0-----:R-:W-:-:S04]  /*01f0*/  IMAD.WIDE.U32 R8, R11, 0x4, R8 ;  /* 0x000000040b087825 */ /* 0x001fc800078e0008 */
[----:B--2---:R-:W-:-:S05]  /*0200*/  FFMA R11, R2, R5, R7 ;  /* 0x00000005020b7223 */ /* 0x004fca0000000007 */
[----:B------:R-:W-:Y:S01]  /*0210*/  STG.E desc[UR4][R8.64], R11 ;  /* 0x0000000b08007986 */ /* 0x000fe2000c101904 */
[----:B------:R-:W-:Y:S05]  /*0220*/  EXIT ;  /* 0x000000000000794d */ /* 0x000fea0003800000 */
.L_x_0:
[----:B------:R-:W-:-:S00]  /*0230*/  BRA `(.L_x_0) ;  /* 0xfffffffc00fc7947 */ /* 0x000fc0000383ffff */
[----:B------:R-:W-:-:S00]  /*0240*/  NOP ;  /* 0x0000000000007918 */ /* 0x000fc00000000000 */
        /* <DEDUP_REMOVED lines=11> */
.L_x_1:


//--------------------- .nv.shared.reserved.0     --------------------------
	.section	.nv.shared.reserved.0,"aw",@nobits
	.weak		__nv_reservedSMEM_offset_0_alias
	.size		__nv_reservedSMEM_offset_0_alias, 0, 64
	.other		__nv_reservedSMEM_offset_0_alias,@"STO_CUDA_RESERVED_SHARED STV_DEFAULT"
__nv_reservedSMEM_offset_0_alias:
	.zero		0
	.zero		64


//--------------------- .nv.constant0.default_function_kernel --------------------------
	.section	.nv.constant0.default_function_kernel,"a",@progbits
	.sectionflags	@""
	.align	4
.nv.constant0.default_function_kernel:
	.zero		928


//--------------------- SYMBOLS --------------------------

	.type		.nv.reservedSmem.offset0,@object
	.size		.nv.reservedSmem.offset0,0x4
